	.headerflags	@"EF_CUDA_TEXMODE_UNIFIED EF_CUDA_64BIT_ADDRESS EF_CUDA_ACCELERATORS EF_CUDA_SM90 EF_CUDA_VIRTUAL_SM(EF_CUDA_SM90)"
	.elftype	@"ET_EXEC"


//--------------------- .nv.info                  --------------------------
	.section	.nv.info,"",@"SHT_CUDA_INFO"
	.align	4


	//----- nvinfo : EIATTR_REGCOUNT
	.align		4
        /*0000*/ 	.byte	0x04, 0x2f
        /*0002*/ 	.short	(.L_1 - .L_0)
	.align		4
.L_0:
        /*0004*/ 	.word	index@(triton_poi_fused_convolution_14)
        /*0008*/ 	.word	0x0000001f


	//----- nvinfo : EIATTR_MIN_STACK_SIZE
	.align		4
.L_1:
        /*000c*/ 	.byte	0x04, 0x12
        /*000e*/ 	.short	(.L_3 - .L_2)
	.align		4
.L_2:
        /*0010*/ 	.word	index@(triton_poi_fused_convolution_14)
        /*0014*/ 	.word	0x00000000


	//----- nvinfo : EIATTR_FRAME_SIZE
	.align		4
.L_3:
        /*0018*/ 	.byte	0x04, 0x11
        /*001a*/ 	.short	(.L_5 - .L_4)
	.align		4
.L_4:
        /*001c*/ 	.word	index@(triton_poi_fused_convolution_14)
        /*0020*/ 	.word	0x00000000


	//----- nvinfo : EIATTR_MIN_STACK_SIZE
	.align		4
.L_5:
        /*0024*/ 	.byte	0x04, 0x12
        /*0026*/ 	.short	(.L_7 - .L_6)
	.align		4
.L_6:
        /*0028*/ 	.word	index@(triton_poi_fused_convolution_14)
        /*002c*/ 	.word	0x00000000
.L_7:


//--------------------- .nv.info.triton_poi_fused_convolution_14 --------------------------
	.section	.nv.info.triton_poi_fused_convolution_14,"",@"SHT_CUDA_INFO"
	.sectionflags	@""
	.align	4


	//----- nvinfo : EIATTR_CUDA_API_VERSION
	.align		4
        /*0000*/ 	.byte	0x04, 0x37
        /*0002*/ 	.short	(.L_9 - .L_8)
.L_8:
        /*0004*/ 	.word	0x0000007c


	//----- nvinfo : EIATTR_KPARAM_INFO
	.align		4
.L_9:
        /*0008*/ 	.byte	0x04, 0x17
        /*000a*/ 	.short	(.L_11 - .L_10)
.L_10:
        /*000c*/ 	.word	0x00000000
        /*0010*/ 	.short	0x0004
        /*0012*/ 	.short	0x001c
        /*0014*/ 	.byte	0x00, 0xf0, 0x11, 0x00


	//----- nvinfo : EIATTR_KPARAM_INFO
	.align		4
.L_11:
        /*0018*/ 	.byte	0x04, 0x17
        /*001a*/ 	.short	(.L_13 - .L_12)
.L_12:
        /*001c*/ 	.word	0x00000000
        /*0020*/ 	.short	0x0003
        /*0022*/ 	.short	0x0018
        /*0024*/ 	.byte	0x00, 0xf0, 0x11, 0x00


	//----- nvinfo : EIATTR_KPARAM_INFO
	.align		4
.L_13:
        /*0028*/ 	.byte	0x04, 0x17
        /*002a*/ 	.short	(.L_15 - .L_14)
.L_14:
        /*002c*/ 	.word	0x00000000
        /*0030*/ 	.short	0x0002
        /*0032*/ 	.short	0x0010
        /*0034*/ 	.byte	0x00, 0xf4, 0x21, 0x00


	//----- nvinfo : EIATTR_KPARAM_INFO
	.align		4
.L_15:
        /*0038*/ 	.byte	0x04, 0x17
        /*003a*/ 	.short	(.L_17 - .L_16)
.L_16:
        /*003c*/ 	.word	0x00000000
        /*0040*/ 	.short	0x0001
        /*0042*/ 	.short	0x0008
        /*0044*/ 	.byte	0x00, 0xf4, 0x21, 0x00


	//----- nvinfo : EIATTR_KPARAM_INFO
	.align		4
.L_17:
        /*0048*/ 	.byte	0x04, 0x17
        /*004a*/ 	.short	(.L_19 - .L_18)
.L_18:
        /*004c*/ 	.word	0x00000000
        /*0050*/ 	.short	0x0000
        /*0052*/ 	.short	0x0000
        /*0054*/ 	.byte	0x00, 0xf4, 0x21, 0x00


	//----- nvinfo : EIATTR_SPARSE_MMA_MASK
	.align		4
.L_19:
        /*0058*/ 	.byte	0x03, 0x50
        /*005a*/ 	.short	0x0000


	//----- nvinfo : EIATTR_MAXREG_COUNT
	.align		4
        /*005c*/ 	.byte	0x03, 0x1b
        /*005e*/ 	.short	0x00ff


	//----- nvinfo : EIATTR_EXIT_INSTR_OFFSETS
	.align		4
        /*0060*/ 	.byte	0x04, 0x1c
        /*0062*/ 	.short	(.L_21 - .L_20)


	//   ....[0]....
.L_20:
        /*0064*/ 	.word	0x00000530


	//   ....[1]....
        /*0068*/ 	.word	0x00000550


	//----- nvinfo : EIATTR_REQNTID
	.align		4
.L_21:
        /*006c*/ 	.byte	0x04, 0x10
        /*006e*/ 	.short	(.L_23 - .L_22)
.L_22:
        /*0070*/ 	.word	0x00000080
        /*0074*/ 	.word	0x00000001
        /*0078*/ 	.word	0x00000001


	//----- nvinfo : EIATTR_CBANK_PARAM_SIZE
	.align		4
.L_23:
        /*007c*/ 	.byte	0x03, 0x19
        /*007e*/ 	.short	0x0020


	//----- nvinfo : EIATTR_PARAM_CBANK
	.align		4
        /*0080*/ 	.byte	0x04, 0x0a
        /*0082*/ 	.short	(.L_25 - .L_24)
	.align		4
.L_24:
        /*0084*/ 	.word	index@(.nv.constant0.triton_poi_fused_convolution_14)
        /*0088*/ 	.short	0x0210
        /*008a*/ 	.short	0x0020


	//----- nvinfo : EIATTR_SW_WAR
	.align		4
.L_25:
        /*008c*/ 	.byte	0x04, 0x36
        /*008e*/ 	.short	(.L_27 - .L_26)
.L_26:
        /*0090*/ 	.word	0x00000008
.L_27:


//--------------------- .nv.callgraph             --------------------------
	.section	.nv.callgraph,"",@"SHT_CUDA_CALLGRAPH"
	.align	4
	.sectionentsize	8
	.align		4
        /*0000*/ 	.word	0x00000000
	.align		4
        /*0004*/ 	.word	0xffffffff
	.align		4
        /*0008*/ 	.word	0x00000000
	.align		4
        /*000c*/ 	.word	0xfffffffe
	.align		4
        /*0010*/ 	.word	0x00000000
	.align		4
        /*0014*/ 	.word	0xfffffffd
	.align		4
        /*0018*/ 	.word	0x00000000
	.align		4
        /*001c*/ 	.word	0xfffffffc


//--------------------- .text.triton_poi_fused_convolution_14 --------------------------
	.section	.text.triton_poi_fused_convolution_14,"ax",@progbits
	.sectionflags	@"SHF_BARRIERS=1"
	.align	128
        .global         triton_poi_fused_convolution_14
        .type           triton_poi_fused_convolution_14,@function
        .size           triton_poi_fused_convolution_14,(.L_x_1 - triton_poi_fused_convolution_14)
        .other          triton_poi_fused_convolution_14,@"STO_CUDA_ENTRY STV_DEFAULT"
triton_poi_fused_convolution_14:
.text.triton_poi_fused_convolution_14:
[----:B------:R-:W0:Y:S01]  /*0000*/  LDC R1, c[0x0][0x28] ;  /* 0x00000a00ff017b82 */ /* 0x000e220000000800 */
[----:B------:R-:W1:Y:S07]  /*0010*/  S2R R2, SR_CTAID.Y ;  /* 0x0000000000027919 */ /* 0x000e6e0000002600 */
[----:B------:R-:W2:Y:S01]  /*0020*/  LDC.64 R16, c[0x0][0x210] ;  /* 0x00008400ff107b82 */ /* 0x000ea20000000a00 */
[----:B------:R-:W-:Y:S01]  /*0030*/  CS2R R18, SRZ ;  /* 0x0000000000127805 */ /* 0x000fe2000001ff00 */
[----:B------:R-:W-:Y:S01]  /*0040*/  ULDC.64 UR6, c[0x0][0x208] ;  /* 0x0000820000067ab9 */ /* 0x000fe20000000a00 */
[----:B------:R-:W3:Y:S01]  /*0050*/  S2R R22, SR_TID.X ;  /* 0x0000000000167919 */ /* 0x000ee20000002100 */
[----:B------:R-:W-:Y:S01]  /*0060*/  CS2R R20, SRZ ;  /* 0x0000000000147805 */ /* 0x000fe2000001ff00 */
[----:B------:R-:W4:Y:S01]  /*0070*/  S2R R0, SR_CTAID.X ;  /* 0x0000000000007919 */ /* 0x000f220000002500 */
[----:B-1----:R-:W-:-:S05]  /*0080*/  IMAD.SHL.U32 R3, R2, 0x400, RZ ;  /* 0x0000040002037824 */ /* 0x002fca00078e00ff */
[----:B---3--:R-:W-:Y:S02]  /*0090*/  LOP3.LUT R5, R3, 0x7f, R22, 0xf8, !PT ;  /* 0x0000007f03057812 */ /* 0x008fe400078ef816 */
[----:B----4-:R-:W-:-:S03]  /*00a0*/  ISETP.GE.AND P0, PT, R0, 0x100, PT ;  /* 0x000001000000780c */ /* 0x010fc60003f06270 */
[----:B------:R-:W-:-:S04]  /*00b0*/  IMAD R5, R5, 0x100, R0 ;  /* 0x0000010005057824 */ /* 0x000fc800078e0200 */
[----:B--2---:R-:W-:Y:S01]  /*00c0*/  IMAD.WIDE R8, R5, 0x4, R16 ;  /* 0x0000000405087825 */ /* 0x004fe200078e0210 */
[----:B------:R-:W-:-:S03]  /*00d0*/  IADD3 R7, R5, 0x8000, RZ ;  /* 0x0000800005077810 */ /* 0x000fc60007ffe0ff */
[C---:B------:R-:W-:Y:S02]  /*00e0*/  VIADD R11, R5.reuse, 0x10000 ;  /* 0x00010000050b7836 */ /* 0x040fe40000000000 */
[C---:B------:R-:W-:Y:S01]  /*00f0*/  VIADD R13, R5.reuse, 0x18000 ;  /* 0x00018000050d7836 */ /* 0x040fe20000000000 */
[----:B------:R-:W-:Y:S01]  /*0100*/  IADD3 R15, R5, 0x20000, RZ ;  /* 0x00020000050f7810 */ /* 0x000fe20007ffe0ff */
[C---:B------:R-:W-:Y:S01]  /*0110*/  VIADD R23, R5.reuse, 0x28000 ;  /* 0x0002800005177836 */ /* 0x040fe20000000000 */
[----:B------:R-:W-:Y:S01]  /*0120*/  IADD3 R27, R5, 0x38000, RZ ;  /* 0x00038000051b7810 */ /* 0x000fe20007ffe0ff */
[----:B------:R-:W-:Y:S01]  /*0130*/  VIADD R25, R5, 0x30000 ;  /* 0x0003000005197836 */ /* 0x000fe20000000000 */
[----:B------:R1:W2:Y:S01]  /*0140*/  @!P0 LDG.E.EL R18, desc[UR6][R8.64] ;  /* 0x0000000608128981 */ /* 0x0002a2000c2e1900 */
[----:B------:R-:W-:-:S04]  /*0150*/  IMAD.WIDE R4, R7, 0x4, R16 ;  /* 0x0000000407047825 */ /* 0x000fc800078e0210 */
[--C-:B------:R-:W-:Y:S01]  /*0160*/  IMAD.WIDE R6, R11, 0x4, R16.reuse ;  /* 0x000000040b067825 */ /* 0x100fe200078e0210 */
[----:B------:R3:W4:Y:S03]  /*0170*/  @!P0 LDG.E.EL R19, desc[UR6][R4.64] ;  /* 0x0000000604138981 */ /* 0x000726000c2e1900 */
[--C-:B------:R-:W-:Y:S01]  /*0180*/  IMAD.WIDE R10, R15, 0x4, R16.reuse ;  /* 0x000000040f0a7825 */ /* 0x100fe200078e0210 */
[----:B------:R-:W5:Y:S03]  /*0190*/  @!P0 LDG.E.EL R20, desc[UR6][R6.64] ;  /* 0x0000000606148981 */ /* 0x000f66000c2e1900 */
[----:B-1----:R-:W-:-:S04]  /*01a0*/  IMAD.WIDE R8, R13, 0x4, R16 ;  /* 0x000000040d087825 */ /* 0x002fc800078e0210 */
[--C-:B------:R-:W-:Y:S01]  /*01b0*/  IMAD.WIDE R12, R23, 0x4, R16.reuse ;  /* 0x00000004170c7825 */ /* 0x100fe200078e0210 */
[----:B------:R-:W5:Y:S03]  /*01c0*/  @!P0 LDG.E.EL R21, desc[UR6][R8.64] ;  /* 0x0000000608158981 */ /* 0x000f66000c2e1900 */
[----:B------:R-:W-:Y:S01]  /*01d0*/  IMAD.WIDE R14, R25, 0x4, R16 ;  /* 0x00000004190e7825 */ /* 0x000fe200078e0210 */
[----:B------:R-:W-:-:S03]  /*01e0*/  CS2R R24, SRZ ;  /* 0x0000000000187805 */ /* 0x000fc6000001ff00 */
[----:B------:R-:W-:Y:S02]  /*01f0*/  IMAD.MOV.U32 R23, RZ, RZ, RZ ;  /* 0x000000ffff177224 */ /* 0x000fe400078e00ff */
[----:B------:R-:W-:Y:S01]  /*0200*/  IMAD.MOV.U32 R26, RZ, RZ, RZ ;  /* 0x000000ffff1a7224 */ /* 0x000fe200078e00ff */
[----:B------:R1:W5:Y:S01]  /*0210*/  @!P0 LDG.E.EL R24, desc[UR6][R12.64] ;  /* 0x000000060c188981 */ /* 0x000362000c2e1900 */
[----:B------:R-:W-:-:S03]  /*0220*/  IMAD.WIDE R16, R27, 0x4, R16 ;  /* 0x000000041b107825 */ /* 0x000fc600078e0210 */
[----:B------:R-:W5:Y:S04]  /*0230*/  @!P0 LDG.E.EL R23, desc[UR6][R10.64] ;  /* 0x000000060a178981 */ /* 0x000f68000c2e1900 */
[----:B------:R-:W5:Y:S01]  /*0240*/  @!P0 LDG.E.EL R25, desc[UR6][R14.64] ;  /* 0x000000060e198981 */ /* 0x000f62000c2e1900 */
[----:B------:R-:W1:Y:S03]  /*0250*/  S2UR UR5, SR_CgaCtaId ;  /* 0x00000000000579c3 */ /* 0x000e660000008800 */
[----:B------:R1:W5:Y:S01]  /*0260*/  @!P0 LDG.E.EL R26, desc[UR6][R16.64] ;  /* 0x00000006101a8981 */ /* 0x000362000c2e1900 */
[----:B------:R-:W-:Y:S01]  /*0270*/  UMOV UR4, 0x400 ;  /* 0x0000040000047882 */ /* 0x000fe20000000000 */
[----:B---3--:R-:W-:-:S03]  /*0280*/  LOP3.LUT R4, R22, 0x7f, RZ, 0xc0, !PT ;  /* 0x0000007f16047812 */ /* 0x008fc600078ec0ff */
[----:B-1----:R-:W1:Y:S01]  /*0290*/  LDC.64 R12, c[0x0][0x218] ;  /* 0x00008600ff0c7b82 */ /* 0x002e620000000a00 */
[----:B0-----:R-:W-:-:S06]  /*02a0*/  UPRMT UR4, UR5, 0x654, UR4 ;  /* 0x0000065405047896 */ /* 0x001fcc0008000004 */
[----:B------:R-:W-:Y:S02]  /*02b0*/  LEA R27, R4, UR4, 0x2 ;  /* 0x00000004041b7c11 */ /* 0x000fe4000f8e10ff */
[----:B------:R-:W-:-:S04]  /*02c0*/  SHF.L.U32 R22, R22, 0x2, RZ ;  /* 0x0000000216167819 */ /* 0x000fc800000006ff */
[----:B------:R-:W-:-:S04]  /*02d0*/  LOP3.LUT R22, R22, 0x1fc, RZ, 0xc0, !PT ;  /* 0x000001fc16167812 */ /* 0x000fc800078ec0ff */
[----:B------:R-:W-:Y:S02]  /*02e0*/  LEA R28, R22, UR4, 0x2 ;  /* 0x00000004161c7c11 */ /* 0x000fe4000f8e10ff */
[----:B------:R-:W-:-:S04]  /*02f0*/  LOP3.LUT R22, R3, R22, RZ, 0xfc, !PT ;  /* 0x0000001603167212 */ /* 0x000fc800078efcff */
[----:B------:R-:W-:Y:S02]  /*0300*/  SHF.R.S32.HI R3, RZ, 0x1f, R22 ;  /* 0x0000001fff037819 */ /* 0x000fe40000011416 */
[----:B------:R-:W-:Y:S02]  /*0310*/  SHF.R.S32.HI R17, RZ, 0x15, R2 ;  /* 0x00000015ff117819 */ /* 0x000fe40000011402 */
[-C--:B------:R-:W-:Y:S02]  /*0320*/  LEA.HI R14, R3, R22.reuse, RZ, 0x8 ;  /* 0x00000016030e7211 */ /* 0x080fe400078f40ff */
[----:B------:R-:W0:Y:S01]  /*0330*/  LDC.64 R2, c[0x0][0x220] ;  /* 0x00008800ff027b82 */ /* 0x000e220000000a00 */
[----:B------:R-:W-:Y:S02]  /*0340*/  SGXT R17, R17, 0x1 ;  /* 0x000000011111781a */ /* 0x000fe40000000200 */
[C---:B------:R-:W-:Y:S02]  /*0350*/  LOP3.LUT R15, R14.reuse, 0xffffff00, RZ, 0xc0, !PT ;  /* 0xffffff000e0f7812 */ /* 0x040fe400078ec0ff */
[----:B------:R-:W-:Y:S01]  /*0360*/  LEA.HI R17, R17, R22, RZ, 0x8 ;  /* 0x0000001611117211 */ /* 0x000fe200078f40ff */
[----:B------:R-:W-:-:S02]  /*0370*/  IMAD.SHL.U32 R14, R14, 0x100, RZ ;  /* 0x000001000e0e7824 */ /* 0x000fc400078e00ff */
[----:B------:R-:W-:Y:S01]  /*0380*/  IMAD.IADD R15, R22, 0x1, -R15 ;  /* 0x00000001160f7824 */ /* 0x000fe200078e0a0f */
[----:B------:R-:W-:Y:S02]  /*0390*/  LEA R17, R17, 0x20000, 0x8 ;  /* 0x0002000011117811 */ /* 0x000fe400078e40ff */
[----:B------:R-:W-:Y:S02]  /*03a0*/  LOP3.LUT R14, R14, 0xffff0000, RZ, 0xc0, !PT ;  /* 0xffff00000e0e7812 */ /* 0x000fe400078ec0ff */
[----:B------:R-:W-:Y:S02]  /*03b0*/  LEA R15, R0, R15, 0x8 ;  /* 0x0000000f000f7211 */ /* 0x000fe400078e40ff */
[----:B------:R-:W-:-:S03]  /*03c0*/  LOP3.LUT R0, R17, 0xffff0000, RZ, 0xc0, !PT ;  /* 0xffff000011007812 */ /* 0x000fc600078ec0ff */
[----:B------:R-:W-:Y:S01]  /*03d0*/  IMAD.IADD R17, R15, 0x1, R14 ;  /* 0x000000010f117824 */ /* 0x000fe200078e020e */
[----:B--2---:R-:W-:Y:S04]  /*03e0*/  STS [R27], R18 ;  /* 0x000000121b007388 */ /* 0x004fe80000000800 */
[----:B----4-:R2:W-:Y:S04]  /*03f0*/  STS [R27+0x200], R19 ;  /* 0x000200131b007388 */ /* 0x0105e80000000800 */
[----:B-----5:R-:W-:Y:S04]  /*0400*/  STS [R27+0x400], R20 ;  /* 0x000400141b007388 */ /* 0x020fe80000000800 */
[----:B------:R-:W-:Y:S01]  /*0410*/  STS [R27+0x600], R21 ;  /* 0x000600151b007388 */ /* 0x000fe20000000800 */
[----:B------:R-:W-:Y:S06]  /*0420*/  BAR.SYNC.DEFER_BLOCKING 0x0 ;  /* 0x0000000000007b1d */ /* 0x000fec0000010000 */
[----:B------:R-:W3:Y:S02]  /*0430*/  LDS.128 R8, [R28] ;  /* 0x000000001c087984 */ /* 0x000ee40000000c00 */
[----:B------:R-:W-:Y:S06]  /*0440*/  BAR.SYNC.DEFER_BLOCKING 0x0 ;  /* 0x0000000000007b1d */ /* 0x000fec0000010000 */
[----:B------:R-:W-:Y:S04]  /*0450*/  STS [R27], R23 ;  /* 0x000000171b007388 */ /* 0x000fe80000000800 */
[----:B------:R-:W-:Y:S04]  /*0460*/  STS [R27+0x200], R24 ;  /* 0x000200181b007388 */ /* 0x000fe80000000800 */
[----:B------:R-:W-:Y:S04]  /*0470*/  STS [R27+0x400], R25 ;  /* 0x000400191b007388 */ /* 0x000fe80000000800 */
[----:B------:R-:W-:Y:S01]  /*0480*/  STS [R27+0x600], R26 ;  /* 0x0006001a1b007388 */ /* 0x000fe20000000800 */
[----:B------:R-:W-:Y:S06]  /*0490*/  BAR.SYNC.DEFER_BLOCKING 0x0 ;  /* 0x0000000000007b1d */ /* 0x000fec0000010000 */
[----:B------:R-:W4:Y:S01]  /*04a0*/  LDS.128 R4, [R28] ;  /* 0x000000001c047984 */ /* 0x000f220000000c00 */
[----:B--2---:R-:W-:Y:S01]  /*04b0*/  IADD3 R19, R15, R0, RZ ;  /* 0x000000000f137210 */ /* 0x004fe20007ffe0ff */
[----:B-1----:R-:W-:-:S04]  /*04c0*/  IMAD.WIDE R14, R17, 0x4, R12 ;  /* 0x00000004110e7825 */ /* 0x002fc800078e020c */
[----:B------:R-:W-:Y:S01]  /*04d0*/  IMAD.WIDE R12, R19, 0x4, R12 ;  /* 0x00000004130c7825 */ /* 0x000fe200078e020c */
[----:B---3--:R1:W-:Y:S03]  /*04e0*/  @!P0 STG.E.128 desc[UR6][R14.64], R8 ;  /* 0x000000080e008986 */ /* 0x0083e6000c101d06 */
[----:B0-----:R-:W-:-:S04]  /*04f0*/  IMAD.WIDE R16, R17, 0x4, R2 ;  /* 0x0000000411107825 */ /* 0x001fc800078e0202 */
[----:B------:R-:W-:Y:S01]  /*0500*/  IMAD.WIDE R2, R19, 0x4, R2 ;  /* 0x0000000413027825 */ /* 0x000fe200078e0202 */
[----:B----4-:R1:W-:Y:S04]  /*0510*/  @!P0 STG.E.128 desc[UR6][R12.64], R4 ;  /* 0x000000040c008986 */ /* 0x0103e8000c101d06 */
[----:B------:R1:W-:Y:S01]  /*0520*/  @!P0 STG.E.128 desc[UR6][R16.64], R8 ;  /* 0x0000000810008986 */ /* 0x0003e2000c101d06 */
[----:B------:R-:W-:Y:S05]  /*0530*/  @P0 EXIT ;  /* 0x000000000000094d */ /* 0x000fea0003800000 */
[----:B------:R-:W-:Y:S01]  /*0540*/  STG.E.128 desc[UR6][R2.64], R4 ;  /* 0x0000000402007986 */ /* 0x000fe2000c101d06 */
[----:B------:R-:W-:Y:S05]  /*0550*/  EXIT ;  /* 0x000000000000794d */ /* 0x000fea0003800000 */
.L_x_0:
[----:B------:R-:W-:-:S00]  /*0560*/  BRA `(.L_x_0) ;  /* 0xfffffffc00fc7947 */ /* 0x000fc0000383ffff */
[----:B------:R-:W-:-:S00]  /*0570*/  NOP ;  /* 0x0000000000007918 */ /* 0x000fc00000000000 */
        /* <DEDUP_REMOVED lines=8> */
.L_x_1:


//--------------------- .nv.shared.triton_poi_fused_convolution_14 --------------------------
	.section	.nv.shared.triton_poi_fused_convolution_14,"aw",@nobits
	.sectionflags	@""
	.align	16
	.zero		1024


//--------------------- .nv.constant0.triton_poi_fused_convolution_14 --------------------------
	.section	.nv.constant0.triton_poi_fused_convolution_14,"a",@progbits
	.sectionflags	@""
	.align	4
.nv.constant0.triton_poi_fused_convolution_14:
	.zero		560
